//
// Generated by NVIDIA NVVM Compiler
//
// Compiler Build ID: CL-36424714
// Cuda compilation tools, release 13.0, V13.0.88
// Based on NVVM 20.0.0
//

.version 9.0
.target sm_100
.address_size 64

	// .globl	_Z13square_on_gpuPdi
.extern .func  (.param .b32 func_retval0) vprintf
(
	.param .b64 vprintf_param_0,
	.param .b64 vprintf_param_1
)
;
.global .align 1 .b8 $str[162] = {98, 108, 111, 99, 107, 73, 100, 120, 46, 120, 32, 37, 100, 44, 32, 98, 108, 111, 99, 107, 73, 100, 120, 46, 121, 32, 37, 100, 44, 32, 98, 108, 111, 99, 107, 73, 100, 120, 46, 122, 32, 37, 100, 10, 98, 108, 111, 99, 107, 68, 105, 109, 46, 120, 32, 37, 100, 44, 32, 98, 108, 111, 99, 107, 68, 105, 109, 46, 121, 32, 37, 100, 44, 32, 98, 108, 111, 99, 107, 68, 105, 109, 46, 122, 32, 37, 100, 10, 116, 104, 114, 101, 97, 100, 73, 100, 120, 46, 120, 32, 37, 100, 44, 32, 116, 104, 114, 101, 97, 100, 73, 100, 120, 46, 121, 32, 37, 100, 44, 32, 116, 104, 114, 101, 97, 100, 73, 100, 120, 46, 122, 32, 37, 100, 10, 71, 80, 85, 32, 112, 114, 105, 110, 116, 58, 32, 105, 100, 120, 32, 61, 32, 37, 100, 44, 32, 97, 61, 37, 102, 10};

.visible .entry _Z13square_on_gpuPdi(
	.param .u64 .ptr .align 1 _Z13square_on_gpuPdi_param_0,
	.param .u32 _Z13square_on_gpuPdi_param_1
)
{
	.local .align 16 .b8 	__local_depot0[48];
	.reg .b64 	%SP;
	.reg .b64 	%SPL;
	.reg .pred 	%p<2>;
	.reg .b32 	%r<14>;
	.reg .b64 	%rd<11>;
	.reg .b64 	%fd<6>;

	mov.u64 	%SPL, __local_depot0;
	cvta.local.u64 	%SP, %SPL;
	ld.param.u64 	%rd2, [_Z13square_on_gpuPdi_param_0];
	ld.param.u32 	%r5, [_Z13square_on_gpuPdi_param_1];
	cvta.to.global.u64 	%rd1, %rd2;
	mov.u32 	%r1, %ctaid.x;
	mov.u32 	%r2, %ntid.x;
	mov.u32 	%r3, %tid.x;
	mad.lo.s32 	%r4, %r1, %r2, %r3;
	setp.lt.s32 	%p1, %r4, %r5;
	@%p1 bra 	$L__BB0_2;
	mul.wide.s32 	%rd3, %r4, 8;
	add.s64 	%rd4, %rd1, %rd3;
	ld.global.f64 	%fd5, [%rd4];
	bra.uni 	$L__BB0_3;
$L__BB0_2:
	mul.wide.s32 	%rd5, %r4, 8;
	add.s64 	%rd6, %rd1, %rd5;
	ld.global.f64 	%fd4, [%rd6];
	mul.f64 	%fd5, %fd4, %fd4;
	st.global.f64 	[%rd6], %fd5;
$L__BB0_3:
	add.u64 	%rd7, %SP, 0;
	add.u64 	%rd8, %SPL, 0;
	mov.u32 	%r6, %ctaid.y;
	mov.u32 	%r7, %ctaid.z;
	mov.u32 	%r8, %ntid.y;
	mov.u32 	%r9, %ntid.z;
	mov.u32 	%r10, %tid.y;
	mov.u32 	%r11, %tid.z;
	st.local.v4.u32 	[%rd8], {%r1, %r6, %r7, %r2};
	st.local.v4.u32 	[%rd8+16], {%r8, %r9, %r3, %r10};
	st.local.v2.u32 	[%rd8+32], {%r11, %r4};
	st.local.f64 	[%rd8+40], %fd5;
	mov.u64 	%rd9, $str;
	cvta.global.u64 	%rd10, %rd9;
	{ // callseq 0, 0
	.param .b64 param0;
	st.param.b64 	[param0], %rd10;
	.param .b64 param1;
	st.param.b64 	[param1], %rd7;
	.param .b32 retval0;
	call.uni (retval0), 
	vprintf, 
	(
	param0, 
	param1
	);
	ld.param.b32 	%r12, [retval0];
	} // callseq 0
	ret;

}


// ===== COMPILED SASS (sm_100) =====

	.target	sm_100

	.elftype	@"ET_EXEC"


//--------------------- .note.nv.tkinfo           --------------------------
	.section	.note.nv.tkinfo,"",@"SHT_NOTE"
	.sectionflags	@"SHF_NOTE_NV_TKINFO"
	.tkinfo
        /*0018*/ 	.word	0x00000002
        /*0030*/ 	.string	""
        /*0030*/ 	.string	"ptxas"
        /*0030*/ 	.string	"Cuda compilation tools, release 13.0, V13.0.88"
        /*0030*/ 	.string	"Build cuda_13.0.r13.0/compiler.36424714_0"
        /*0030*/ 	.string	"-arch sm_100 -m 64 "



//--------------------- .note.nv.cuinfo           --------------------------
	.section	.note.nv.cuinfo,"",@"SHT_NOTE"
	.sectionflags	@"SHF_NOTE_NV_CUINFO"
        /*0018*/ 	.short	0x0002
        /*001a*/ 	.short	0x0064
        /*001c*/ 	.short	0x0082
	.zero		2


//--------------------- .nv.info                  --------------------------
	.section	.nv.info,"",@"SHT_CUDA_INFO"
	.align	4


	//----- nvinfo : EIATTR_REGCOUNT
	.align		4
        /*0000*/ 	.byte	0x04, 0x2f
        /*0002*/ 	.short	(.L_2 - .L_1)
	.align		4
.L_1:
        /*0004*/ 	.word	index@(_Z13square_on_gpuPdi)
        /*0008*/ 	.word	0x00000018


	//----- nvinfo : EIATTR_FRAME_SIZE
	.align		4
.L_2:
        /*000c*/ 	.byte	0x04, 0x11
        /*000e*/ 	.short	(.L_4 - .L_3)
	.align		4
.L_3:
        /*0010*/ 	.word	index@(_Z13square_on_gpuPdi)
        /*0014*/ 	.word	0x00000030


	//----- nvinfo : EIATTR_MIN_STACK_SIZE
	.align		4
.L_4:
        /*0018*/ 	.byte	0x04, 0x12
        /*001a*/ 	.short	(.L_6 - .L_5)
	.align		4
.L_5:
        /*001c*/ 	.word	index@(_Z13square_on_gpuPdi)
        /*0020*/ 	.word	0x00000030
.L_6:


//--------------------- .nv.compat                --------------------------
	.section	.nv.compat,"",@"SHT_CUDA_COMPAT_INFO"
	.align	4
        /*0000*/ 	.byte	0x02, 0x09, 0x00, 0x00, 0x02, 0x02, 0x01, 0x00, 0x02, 0x05, 0x05, 0x00, 0x03, 0x07, 0x01, 0x01
        /*0010*/ 	.byte	0x02, 0x03, 0x00, 0x00, 0x02, 0x06, 0x01, 0x00, 0x04, 0x0b, 0x08, 0x00, 0x01, 0x00, 0x00, 0x00
        /*0020*/ 	.byte	0x00, 0x00, 0x00, 0x00


//--------------------- .nv.info._Z13square_on_gpuPdi --------------------------
	.section	.nv.info._Z13square_on_gpuPdi,"",@"SHT_CUDA_INFO"
	.sectionflags	@""
	.align	4


	//----- nvinfo : EIATTR_CUDA_API_VERSION
	.align		4
        /*0000*/ 	.byte	0x04, 0x37
        /*0002*/ 	.short	(.L_8 - .L_7)
.L_7:
        /*0004*/ 	.word	0x00000082


	//----- nvinfo : EIATTR_KPARAM_INFO
	.align		4
.L_8:
        /*0008*/ 	.byte	0x04, 0x17
        /*000a*/ 	.short	(.L_10 - .L_9)
.L_9:
        /*000c*/ 	.word	0x00000000
        /*0010*/ 	.short	0x0001
        /*0012*/ 	.short	0x0008
        /*0014*/ 	.byte	0x00, 0xf0, 0x11, 0x00


	//----- nvinfo : EIATTR_KPARAM_INFO
	.align		4
.L_10:
        /*0018*/ 	.byte	0x04, 0x17
        /*001a*/ 	.short	(.L_12 - .L_11)
.L_11:
        /*001c*/ 	.word	0x00000000
        /*0020*/ 	.short	0x0000
        /*0022*/ 	.short	0x0000
        /*0024*/ 	.byte	0x00, 0xf5, 0x21, 0x00


	//----- nvinfo : EIATTR_SPARSE_MMA_MASK
	.align		4
.L_12:
        /*0028*/ 	.byte	0x03, 0x50
        /*002a*/ 	.short	0x0000


	//----- nvinfo : EIATTR_MAXREG_COUNT
	.align		4
        /*002c*/ 	.byte	0x03, 0x1b
        /*002e*/ 	.short	0x00ff


	//----- nvinfo : EIATTR_EXTERNS
	.align		4
        /*0030*/ 	.byte	0x04, 0x0f
        /*0032*/ 	.short	(.L_14 - .L_13)


	//   ....[0]....
	.align		4
.L_13:
        /*0034*/ 	.word	index@(vprintf)


	//----- nvinfo : EIATTR_MERCURY_ISA_VERSION
	.align		4
.L_14:
        /*0038*/ 	.byte	0x03, 0x5f
        /*003a*/ 	.short	0x0101


	//----- nvinfo : EIATTR_VRC_CTA_INIT_COUNT
	.align		4
        /*003c*/ 	.byte	0x02, 0x4a
	.zero		1
	.zero		1


	//----- nvinfo : EIATTR_SYSCALL_OFFSETS
	.align		4
        /*0040*/ 	.byte	0x04, 0x46
        /*0042*/ 	.short	(.L_16 - .L_15)


	//   ....[0]....
.L_15:
        /*0044*/ 	.word	0x00000220


	//----- nvinfo : EIATTR_EXIT_INSTR_OFFSETS
	.align		4
.L_16:
        /*0048*/ 	.byte	0x04, 0x1c
        /*004a*/ 	.short	(.L_18 - .L_17)


	//   ....[0]....
.L_17:
        /*004c*/ 	.word	0x00000230


	//----- nvinfo : EIATTR_CBANK_PARAM_SIZE
	.align		4
.L_18:
        /*0050*/ 	.byte	0x03, 0x19
        /*0052*/ 	.short	0x000c


	//----- nvinfo : EIATTR_PARAM_CBANK
	.align		4
        /*0054*/ 	.byte	0x04, 0x0a
        /*0056*/ 	.short	(.L_20 - .L_19)
	.align		4
.L_19:
        /*0058*/ 	.word	index@(.nv.constant0._Z13square_on_gpuPdi)
        /*005c*/ 	.short	0x0380
        /*005e*/ 	.short	0x000c


	//----- nvinfo : EIATTR_SW_WAR
	.align		4
.L_20:
        /*0060*/ 	.byte	0x04, 0x36
        /*0062*/ 	.short	(.L_22 - .L_21)
.L_21:
        /*0064*/ 	.word	0x00000008
.L_22:


//--------------------- .nv.callgraph             --------------------------
	.section	.nv.callgraph,"",@"SHT_CUDA_CALLGRAPH"
	.align	4
	.sectionentsize	8
	.align		4
        /*0000*/ 	.word	0x00000000
	.align		4
        /*0004*/ 	.word	0xffffffff
	.align		4
        /*0008*/ 	.word	index@(_Z13square_on_gpuPdi)
	.align		4
        /*000c*/ 	.word	index@(vprintf)
	.align		4
        /*0010*/ 	.word	0x00000000
	.align		4
        /*0014*/ 	.word	0xfffffffe
	.align		4
        /*0018*/ 	.word	0x00000000
	.align		4
        /*001c*/ 	.word	0xfffffffd
	.align		4
        /*0020*/ 	.word	0x00000000
	.align		4
        /*0024*/ 	.word	0xfffffffc


//--------------------- .nv.constant4             --------------------------
	.section	.nv.constant4,"a",@progbits
	.align	8
	.align		8
.nv.constant4:
        /*0000*/ 	.dword	vprintf
	.align		8
        /*0008*/ 	.dword	$str


//--------------------- .text._Z13square_on_gpuPdi --------------------------
	.section	.text._Z13square_on_gpuPdi,"ax",@progbits
	.align	128
        .global         _Z13square_on_gpuPdi
        .type           _Z13square_on_gpuPdi,@function
        .size           _Z13square_on_gpuPdi,(.L_x_2 - _Z13square_on_gpuPdi)
        .other          _Z13square_on_gpuPdi,@"STO_CUDA_ENTRY STV_DEFAULT"
_Z13square_on_gpuPdi:
.text._Z13square_on_gpuPdi:
[----:B------:R-:W0:Y:S01]  /*0000*/  LDC R1, c[0x0][0x37c] ;  /* 0x0000df00ff017b82 */ /* 0x000e220000000800 */
[----:B------:R-:W1:Y:S01]  /*0010*/  S2R R12, SR_CTAID.X ;  /* 0x00000000000c7919 */ /* 0x000e620000002500 */
[----:B------:R-:W2:Y:S06]  /*0020*/  LDCU UR7, c[0x0][0x2fc] ;  /* 0x00005f80ff0777ac */ /* 0x000eac0008000800 */
[----:B------:R-:W1:Y:S01]  /*0030*/  LDC R15, c[0x0][0x360] ;  /* 0x0000d800ff0f7b82 */ /* 0x000e620000000800 */
[----:B0-----:R-:W-:Y:S01]  /*0040*/  VIADD R1, R1, 0xffffffd0 ;  /* 0xffffffd001017836 */ /* 0x001fe20000000000 */
[----:B------:R-:W1:Y:S01]  /*0050*/  S2R R10, SR_TID.X ;  /* 0x00000000000a7919 */ /* 0x000e620000002100 */
[----:B------:R-:W0:Y:S01]  /*0060*/  LDCU.64 UR4, c[0x0][0x358] ;  /* 0x00006b00ff0477ac */ /* 0x000e220008000a00 */
[----:B------:R-:W3:Y:S04]  /*0070*/  LDCU UR6, c[0x0][0x388] ;  /* 0x00007100ff0677ac */ /* 0x000ee80008000800 */
[----:B------:R-:W4:Y:S01]  /*0080*/  LDC.64 R2, c[0x0][0x380] ;  /* 0x0000e000ff027b82 */ /* 0x000f220000000a00 */
[----:B------:R-:W5:Y:S01]  /*0090*/  S2R R13, SR_CTAID.Y ;  /* 0x00000000000d7919 */ /* 0x000f620000002600 */
[----:B------:R-:W5:Y:S01]  /*00a0*/  S2R R14, SR_CTAID.Z ;  /* 0x00000000000e7919 */ /* 0x000f620000002700 */
[----:B------:R-:W2:Y:S01]  /*00b0*/  S2R R20, SR_TID.Z ;  /* 0x0000000000147919 */ /* 0x000ea20000002300 */
[----:B------:R-:W2:Y:S01]  /*00c0*/  S2R R11, SR_TID.Y ;  /* 0x00000000000b7919 */ /* 0x000ea20000002200 */
[----:B------:R-:W-:Y:S01]  /*00d0*/  MOV R0, 0x0 ;  /* 0x0000000000007802 */ /* 0x000fe20000000f00 */
[----:B------:R-:W5:Y:S01]  /*00e0*/  LDCU.64 UR8, c[0x4][0x8] ;  /* 0x01000100ff0877ac */ /* 0x000f620008000a00 */
[----:B-1----:R-:W-:-:S04]  /*00f0*/  IMAD R21, R12, R15, R10 ;  /* 0x0000000f0c157224 */ /* 0x002fc800078e020a */
[----:B----4-:R-:W-:-:S05]  /*0100*/  IMAD.WIDE R2, R21, 0x8, R2 ;  /* 0x0000000815027825 */ /* 0x010fca00078e0202 */
[----:B0-----:R-:W4:Y:S01]  /*0110*/  LDG.E.64 R16, desc[UR4][R2.64] ;  /* 0x0000000402107981 */ /* 0x001f22000c1e1b00 */
[----:B------:R-:W0:Y:S01]  /*0120*/  LDC R8, c[0x0][0x364] ;  /* 0x0000d900ff087b82 */ /* 0x000e220000000800 */
[----:B---3--:R-:W-:Y:S01]  /*0130*/  ISETP.GE.AND P0, PT, R21, UR6, PT ;  /* 0x0000000615007c0c */ /* 0x008fe2000bf06270 */
[----:B------:R-:W1:Y:S01]  /*0140*/  LDCU UR6, c[0x0][0x2f8] ;  /* 0x00005f00ff0677ac */ /* 0x000e620008000800 */
[----:B-----5:R3:W-:Y:S01]  /*0150*/  STL.128 [R1], R12 ;  /* 0x0000000c01007387 */ /* 0x0207e20000100c00 */
[----:B------:R-:W-:Y:S01]  /*0160*/  IMAD.U32 R4, RZ, RZ, UR8 ;  /* 0x00000008ff047e24 */ /* 0x000fe2000f8e00ff */
[----:B------:R-:W-:Y:S02]  /*0170*/  MOV R5, UR9 ;  /* 0x0000000900057c02 */ /* 0x000fe40008000f00 */
[----:B--2---:R3:W-:Y:S01]  /*0180*/  STL.64 [R1+0x20], R20 ;  /* 0x0000201401007387 */ /* 0x0047e20000100a00 */
[----:B------:R-:W0:Y:S08]  /*0190*/  LDC R9, c[0x0][0x368] ;  /* 0x0000da00ff097b82 */ /* 0x000e300000000800 */
[----:B------:R3:W2:Y:S01]  /*01a0*/  LDC.64 R18, c[0x4][R0] ;  /* 0x0100000000127b82 */ /* 0x0006a20000000a00 */
[----:B0-----:R3:W-:Y:S01]  /*01b0*/  STL.128 [R1+0x10], R8 ;  /* 0x0000100801007387 */ /* 0x0017e20000100c00 */
[----:B----4-:R-:W-:-:S07]  /*01c0*/  @!P0 DMUL R16, R16, R16 ;  /* 0x0000001010108228 */ /* 0x010fce0000000000 */
[----:B------:R3:W-:Y:S04]  /*01d0*/  STL.64 [R1+0x28], R16 ;  /* 0x0000281001007387 */ /* 0x0007e80000100a00 */
[----:B------:R3:W-:Y:S01]  /*01e0*/  @!P0 STG.E.64 desc[UR4][R2.64], R16 ;  /* 0x0000001002008986 */ /* 0x0007e2000c101b04 */
[----:B-1----:R-:W-:-:S05]  /*01f0*/  IADD3 R6, P0, PT, R1, UR6, RZ ;  /* 0x0000000601067c10 */ /* 0x002fca000ff1e0ff */
[----:B--2---:R-:W-:-:S08]  /*0200*/  IMAD.X R7, RZ, RZ, UR7, P0 ;  /* 0x00000007ff077e24 */ /* 0x004fd000080e06ff */
[----:B---3--:R-:W-:-:S07]  /*0210*/  LEPC R20, `(.L_x_0) ;  /* 0x000000001014794e */ /* 0x008fce0000000000 */
[----:B------:R-:W-:Y:S05]  /*0220*/  CALL.ABS.NOINC R18 ;  /* 0x0000000012007343 */ /* 0x000fea0003c00000 */
.L_x_0:
[----:B------:R-:W-:Y:S05]  /*0230*/  EXIT ;  /* 0x000000000000794d */ /* 0x000fea0003800000 */
.L_x_1:
[----:B------:R-:W-:-:S00]  /*0240*/  BRA `(.L_x_1) ;  /* 0xfffffffc00fc7947 */ /* 0x000fc0000383ffff */
[----:B------:R-:W-:-:S00]  /*0250*/  NOP ;  /* 0x0000000000007918 */ /* 0x000fc00000000000 */
        /* <DEDUP_REMOVED lines=10> */
.L_x_2:


//--------------------- .nv.global.init           --------------------------
	.section	.nv.global.init,"aw",@progbits
.nv.global.init:
	.type		$str,@object
	.size		$str,(.L_0 - $str)
$str:
        /*0000*/ 	.byte	0x62, 0x6c, 0x6f, 0x63, 0x6b, 0x49, 0x64, 0x78, 0x2e, 0x78, 0x20, 0x25, 0x64, 0x2c, 0x20, 0x62
        /* <DEDUP_REMOVED lines=9> */
        /*00a0*/ 	.byte	0x0a, 0x00
.L_0:


//--------------------- .nv.shared.reserved.0     --------------------------
	.section	.nv.shared.reserved.0,"aw",@nobits
	.weak		__nv_reservedSMEM_offset_0_alias
	.size		__nv_reservedSMEM_offset_0_alias, 0, 64
	.other		__nv_reservedSMEM_offset_0_alias,@"STO_CUDA_RESERVED_SHARED STV_DEFAULT"
__nv_reservedSMEM_offset_0_alias:
	.zero		0
	.zero		64


//--------------------- .nv.constant0._Z13square_on_gpuPdi --------------------------
	.section	.nv.constant0._Z13square_on_gpuPdi,"a",@progbits
	.sectionflags	@""
	.align	4
.nv.constant0._Z13square_on_gpuPdi:
	.zero		908


//--------------------- SYMBOLS --------------------------

	.type		.nv.reservedSmem.offset0,@object
	.size		.nv.reservedSmem.offset0,0x4
	.type		vprintf,@function
